//
// Generated by NVIDIA NVVM Compiler
//
// Compiler Build ID: CL-36424714
// Cuda compilation tools, release 13.0, V13.0.88
// Based on NVVM 20.0.0
//

.version 9.0
.target sm_100
.address_size 64

	// .globl	_Z15forwardPropItoHPiS_S_PfS0_
.extern .func  (.param .b32 func_retval0) vprintf
(
	.param .b64 vprintf_param_0,
	.param .b64 vprintf_param_1
)
;
// _ZZ12backPropOtoHPiS_S_PfS0_S0_E8err_term has been demoted
.global .align 1 .b8 $str[10] = {37, 102, 10, 37, 102, 10, 37, 102, 10};

.visible .entry _Z15forwardPropItoHPiS_S_PfS0_(
	.param .u64 .ptr .align 1 _Z15forwardPropItoHPiS_S_PfS0__param_0,
	.param .u64 .ptr .align 1 _Z15forwardPropItoHPiS_S_PfS0__param_1,
	.param .u64 .ptr .align 1 _Z15forwardPropItoHPiS_S_PfS0__param_2,
	.param .u64 .ptr .align 1 _Z15forwardPropItoHPiS_S_PfS0__param_3,
	.param .u64 .ptr .align 1 _Z15forwardPropItoHPiS_S_PfS0__param_4
)
{
	.reg .pred 	%p<2>;
	.reg .b32 	%r<7>;
	.reg .b32 	%f<9>;
	.reg .b64 	%rd<15>;

	ld.param.u64 	%rd1, [_Z15forwardPropItoHPiS_S_PfS0__param_0];
	ld.param.u64 	%rd2, [_Z15forwardPropItoHPiS_S_PfS0__param_1];
	ld.param.u64 	%rd3, [_Z15forwardPropItoHPiS_S_PfS0__param_2];
	ld.param.u64 	%rd4, [_Z15forwardPropItoHPiS_S_PfS0__param_3];
	ld.param.u64 	%rd5, [_Z15forwardPropItoHPiS_S_PfS0__param_4];
	mov.u32 	%r1, %tid.x;
	setp.gt.u32 	%p1, %r1, 2;
	@%p1 bra 	$L__BB0_2;
	cvta.to.global.u64 	%rd6, %rd1;
	cvta.to.global.u64 	%rd7, %rd4;
	cvta.to.global.u64 	%rd8, %rd5;
	cvta.to.global.u64 	%rd9, %rd3;
	cvta.to.global.u64 	%rd10, %rd2;
	ld.global.u32 	%r2, [%rd6];
	cvt.rn.f32.s32 	%f1, %r2;
	mul.wide.u32 	%rd11, %r1, 4;
	add.s64 	%rd12, %rd7, %rd11;
	ld.global.f32 	%f2, [%rd12];
	ld.global.u32 	%r3, [%rd6+4];
	cvt.rn.f32.s32 	%f3, %r3;
	add.s64 	%rd13, %rd8, %rd11;
	ld.global.f32 	%f4, [%rd13];
	mul.f32 	%f5, %f4, %f3;
	fma.rn.f32 	%f6, %f2, %f1, %f5;
	ld.global.u32 	%r4, [%rd9];
	cvt.rn.f32.s32 	%f7, %r4;
	add.f32 	%f8, %f6, %f7;
	cvt.rzi.s32.f32 	%r5, %f8;
	add.s64 	%rd14, %rd10, %rd11;
	max.s32 	%r6, %r5, 0;
	st.global.u32 	[%rd14], %r6;
$L__BB0_2:
	ret;

}
	// .globl	_Z15forwardPropHtoOPiS_S_PfS0_
.visible .entry _Z15forwardPropHtoOPiS_S_PfS0_(
	.param .u64 .ptr .align 1 _Z15forwardPropHtoOPiS_S_PfS0__param_0,
	.param .u64 .ptr .align 1 _Z15forwardPropHtoOPiS_S_PfS0__param_1,
	.param .u64 .ptr .align 1 _Z15forwardPropHtoOPiS_S_PfS0__param_2,
	.param .u64 .ptr .align 1 _Z15forwardPropHtoOPiS_S_PfS0__param_3,
	.param .u64 .ptr .align 1 _Z15forwardPropHtoOPiS_S_PfS0__param_4
)
{
	.reg .pred 	%p<3>;
	.reg .b32 	%r<15>;
	.reg .b32 	%f<23>;
	.reg .b64 	%rd<15>;

	ld.param.u64 	%rd6, [_Z15forwardPropHtoOPiS_S_PfS0__param_0];
	ld.param.u64 	%rd7, [_Z15forwardPropHtoOPiS_S_PfS0__param_1];
	ld.param.u64 	%rd8, [_Z15forwardPropHtoOPiS_S_PfS0__param_2];
	ld.param.u64 	%rd4, [_Z15forwardPropHtoOPiS_S_PfS0__param_3];
	ld.param.u64 	%rd5, [_Z15forwardPropHtoOPiS_S_PfS0__param_4];
	cvta.to.global.u64 	%rd1, %rd7;
	cvta.to.global.u64 	%rd2, %rd8;
	cvta.to.global.u64 	%rd3, %rd6;
	mov.u32 	%r1, %tid.x;
	setp.gt.u32 	%p1, %r1, 1;
	@%p1 bra 	$L__BB1_4;
	and.b32  	%r2, %r1, 1;
	setp.eq.b32 	%p2, %r2, 1;
	@%p2 bra 	$L__BB1_3;
	cvta.to.global.u64 	%rd9, %rd4;
	ld.global.u32 	%r3, [%rd3];
	cvt.rn.f32.s32 	%f1, %r3;
	ld.global.f32 	%f2, [%rd9];
	ld.global.u32 	%r4, [%rd3+4];
	cvt.rn.f32.s32 	%f3, %r4;
	ld.global.f32 	%f4, [%rd9+4];
	mul.f32 	%f5, %f4, %f3;
	fma.rn.f32 	%f6, %f2, %f1, %f5;
	ld.global.u32 	%r5, [%rd3+8];
	cvt.rn.f32.s32 	%f7, %r5;
	ld.global.f32 	%f8, [%rd9+8];
	fma.rn.f32 	%f9, %f8, %f7, %f6;
	ld.global.u32 	%r6, [%rd2];
	cvt.rn.f32.s32 	%f10, %r6;
	add.f32 	%f11, %f9, %f10;
	cvt.rzi.s32.f32 	%r7, %f11;
	mul.wide.u32 	%rd10, %r1, 4;
	add.s64 	%rd11, %rd1, %rd10;
	max.s32 	%r8, %r7, 0;
	st.global.u32 	[%rd11], %r8;
	bra.uni 	$L__BB1_4;
$L__BB1_3:
	cvta.to.global.u64 	%rd12, %rd5;
	ld.global.u32 	%r9, [%rd3];
	cvt.rn.f32.s32 	%f12, %r9;
	ld.global.f32 	%f13, [%rd12];
	ld.global.u32 	%r10, [%rd3+4];
	cvt.rn.f32.s32 	%f14, %r10;
	ld.global.f32 	%f15, [%rd12+4];
	mul.f32 	%f16, %f15, %f14;
	fma.rn.f32 	%f17, %f13, %f12, %f16;
	ld.global.u32 	%r11, [%rd3+8];
	cvt.rn.f32.s32 	%f18, %r11;
	ld.global.f32 	%f19, [%rd12+8];
	fma.rn.f32 	%f20, %f19, %f18, %f17;
	ld.global.u32 	%r12, [%rd2];
	cvt.rn.f32.s32 	%f21, %r12;
	add.f32 	%f22, %f20, %f21;
	cvt.rzi.s32.f32 	%r13, %f22;
	mul.wide.u32 	%rd13, %r1, 4;
	add.s64 	%rd14, %rd1, %rd13;
	max.s32 	%r14, %r13, 0;
	st.global.u32 	[%rd14], %r14;
$L__BB1_4:
	ret;

}
	// .globl	_Z12backPropOtoHPiS_S_PfS0_S0_
.visible .entry _Z12backPropOtoHPiS_S_PfS0_S0_(
	.param .u64 .ptr .align 1 _Z12backPropOtoHPiS_S_PfS0_S0__param_0,
	.param .u64 .ptr .align 1 _Z12backPropOtoHPiS_S_PfS0_S0__param_1,
	.param .u64 .ptr .align 1 _Z12backPropOtoHPiS_S_PfS0_S0__param_2,
	.param .u64 .ptr .align 1 _Z12backPropOtoHPiS_S_PfS0_S0__param_3,
	.param .u64 .ptr .align 1 _Z12backPropOtoHPiS_S_PfS0_S0__param_4,
	.param .u64 .ptr .align 1 _Z12backPropOtoHPiS_S_PfS0_S0__param_5
)
{
	.local .align 8 .b8 	__local_depot2[24];
	.reg .b64 	%SP;
	.reg .b64 	%SPL;
	.reg .pred 	%p<4>;
	.reg .b32 	%r<16>;
	.reg .b32 	%f<42>;
	.reg .b64 	%rd<13>;
	.reg .b64 	%fd<4>;
	// demoted variable
	.shared .align 4 .b8 _ZZ12backPropOtoHPiS_S_PfS0_S0_E8err_term[8];
	mov.u64 	%SPL, __local_depot2;
	cvta.local.u64 	%SP, %SPL;
	ld.param.u64 	%rd5, [_Z12backPropOtoHPiS_S_PfS0_S0__param_1];
	ld.param.u64 	%rd2, [_Z12backPropOtoHPiS_S_PfS0_S0__param_3];
	ld.param.u64 	%rd3, [_Z12backPropOtoHPiS_S_PfS0_S0__param_4];
	ld.param.u64 	%rd4, [_Z12backPropOtoHPiS_S_PfS0_S0__param_5];
	cvta.to.global.u64 	%rd1, %rd5;
	mov.u32 	%r1, %tid.x;
	setp.eq.s32 	%p1, %r1, 2;
	@%p1 bra 	$L__BB2_5;
	setp.eq.s32 	%p2, %r1, 1;
	@%p2 bra 	$L__BB2_4;
	setp.ne.s32 	%p3, %r1, 0;
	@%p3 bra 	$L__BB2_6;
	ld.global.u32 	%r14, [%rd1];
	add.s32 	%r15, %r14, -25;
	st.shared.u32 	[_ZZ12backPropOtoHPiS_S_PfS0_S0_E8err_term], %r15;
	bra.uni 	$L__BB2_6;
$L__BB2_4:
	ld.global.u32 	%r12, [%rd1+4];
	add.s32 	%r13, %r12, -25;
	st.shared.u32 	[_ZZ12backPropOtoHPiS_S_PfS0_S0_E8err_term+4], %r13;
	bra.uni 	$L__BB2_6;
$L__BB2_5:
	add.u64 	%rd6, %SP, 0;
	add.u64 	%rd7, %SPL, 0;
	cvta.to.global.u64 	%rd8, %rd2;
	cvta.to.global.u64 	%rd9, %rd4;
	cvta.to.global.u64 	%rd10, %rd3;
	ld.shared.u32 	%r2, [_ZZ12backPropOtoHPiS_S_PfS0_S0_E8err_term+4];
	cvt.rn.f32.s32 	%f1, %r2;
	ld.shared.u32 	%r3, [_ZZ12backPropOtoHPiS_S_PfS0_S0_E8err_term];
	cvt.rn.f32.s32 	%f2, %r3;
	ld.global.f32 	%f3, [%rd8];
	ld.global.f32 	%f4, [%rd9];
	mul.f32 	%f5, %f4, %f2;
	ld.global.u32 	%r4, [%rd1];
	cvt.rn.f32.s32 	%f6, %r4;
	mul.f32 	%f7, %f5, %f6;
	sub.f32 	%f8, %f3, %f7;
	st.global.f32 	[%rd8], %f8;
	ld.global.f32 	%f9, [%rd10];
	ld.global.f32 	%f10, [%rd9];
	mul.f32 	%f11, %f10, %f1;
	ld.global.u32 	%r5, [%rd1+4];
	cvt.rn.f32.s32 	%f12, %r5;
	mul.f32 	%f13, %f11, %f12;
	sub.f32 	%f14, %f9, %f13;
	st.global.f32 	[%rd10], %f14;
	ld.global.f32 	%f15, [%rd8+4];
	ld.global.f32 	%f16, [%rd9];
	mul.f32 	%f17, %f16, %f2;
	ld.global.u32 	%r6, [%rd1];
	cvt.rn.f32.s32 	%f18, %r6;
	mul.f32 	%f19, %f17, %f18;
	sub.f32 	%f20, %f15, %f19;
	st.global.f32 	[%rd8+4], %f20;
	ld.global.f32 	%f21, [%rd10+4];
	ld.global.f32 	%f22, [%rd9];
	mul.f32 	%f23, %f22, %f1;
	ld.global.u32 	%r7, [%rd1+4];
	cvt.rn.f32.s32 	%f24, %r7;
	mul.f32 	%f25, %f23, %f24;
	sub.f32 	%f26, %f21, %f25;
	st.global.f32 	[%rd10+4], %f26;
	ld.global.f32 	%f27, [%rd8+8];
	ld.global.f32 	%f28, [%rd9];
	mul.f32 	%f29, %f28, %f2;
	ld.global.u32 	%r8, [%rd1];
	cvt.rn.f32.s32 	%f30, %r8;
	mul.f32 	%f31, %f29, %f30;
	sub.f32 	%f32, %f27, %f31;
	st.global.f32 	[%rd8+8], %f32;
	ld.global.f32 	%f33, [%rd10+8];
	ld.global.f32 	%f34, [%rd9];
	mul.f32 	%f35, %f34, %f1;
	ld.global.u32 	%r9, [%rd1+4];
	cvt.rn.f32.s32 	%f36, %r9;
	mul.f32 	%f37, %f35, %f36;
	sub.f32 	%f38, %f33, %f37;
	st.global.f32 	[%rd10+8], %f38;
	ld.global.f32 	%f39, [%rd8];
	cvt.f64.f32 	%fd1, %f39;
	ld.global.f32 	%f40, [%rd8+4];
	cvt.f64.f32 	%fd2, %f40;
	ld.global.f32 	%f41, [%rd8+8];
	cvt.f64.f32 	%fd3, %f41;
	st.local.f64 	[%rd7], %fd1;
	st.local.f64 	[%rd7+8], %fd2;
	st.local.f64 	[%rd7+16], %fd3;
	mov.u64 	%rd11, $str;
	cvta.global.u64 	%rd12, %rd11;
	{ // callseq 0, 0
	.param .b64 param0;
	st.param.b64 	[param0], %rd12;
	.param .b64 param1;
	st.param.b64 	[param1], %rd6;
	.param .b32 retval0;
	call.uni (retval0), 
	vprintf, 
	(
	param0, 
	param1
	);
	ld.param.b32 	%r10, [retval0];
	} // callseq 0
$L__BB2_6:
	ret;

}


// ===== COMPILED SASS (sm_100) =====

	.target	sm_100

	.elftype	@"ET_EXEC"


//--------------------- .note.nv.tkinfo           --------------------------
	.section	.note.nv.tkinfo,"",@"SHT_NOTE"
	.sectionflags	@"SHF_NOTE_NV_TKINFO"
	.tkinfo
        /*0018*/ 	.word	0x00000002
        /*0030*/ 	.string	""
        /*0030*/ 	.string	"ptxas"
        /*0030*/ 	.string	"Cuda compilation tools, release 13.0, V13.0.88"
        /*0030*/ 	.string	"Build cuda_13.0.r13.0/compiler.36424714_0"
        /*0030*/ 	.string	"-arch sm_100 -m 64 "



//--------------------- .note.nv.cuinfo           --------------------------
	.section	.note.nv.cuinfo,"",@"SHT_NOTE"
	.sectionflags	@"SHF_NOTE_NV_CUINFO"
        /*0018*/ 	.short	0x0002
        /*001a*/ 	.short	0x0064
        /*001c*/ 	.short	0x0082
	.zero		2


//--------------------- .nv.info                  --------------------------
	.section	.nv.info,"",@"SHT_CUDA_INFO"
	.align	4


	//----- nvinfo : EIATTR_REGCOUNT
	.align		4
        /*0000*/ 	.byte	0x04, 0x2f
        /*0002*/ 	.short	(.L_2 - .L_1)
	.align		4
.L_1:
        /*0004*/ 	.word	index@(_Z15forwardPropItoHPiS_S_PfS0_)
        /*0008*/ 	.word	0x00000014


	//----- nvinfo : EIATTR_FRAME_SIZE
	.align		4
.L_2:
        /*000c*/ 	.byte	0x04, 0x11
        /*000e*/ 	.short	(.L_4 - .L_3)
	.align		4
.L_3:
        /*0010*/ 	.word	index@(_Z15forwardPropItoHPiS_S_PfS0_)
        /*0014*/ 	.word	0x00000000


	//----- nvinfo : EIATTR_REGCOUNT
	.align		4
.L_4:
        /*0018*/ 	.byte	0x04, 0x2f
        /*001a*/ 	.short	(.L_6 - .L_5)
	.align		4
.L_5:
        /*001c*/ 	.word	index@(_Z15forwardPropHtoOPiS_S_PfS0_)
        /*0020*/ 	.word	0x00000010


	//----- nvinfo : EIATTR_FRAME_SIZE
	.align		4
.L_6:
        /*0024*/ 	.byte	0x04, 0x11
        /*0026*/ 	.short	(.L_8 - .L_7)
	.align		4
.L_7:
        /*0028*/ 	.word	index@(_Z15forwardPropHtoOPiS_S_PfS0_)
        /*002c*/ 	.word	0x00000000


	//----- nvinfo : EIATTR_REGCOUNT
	.align		4
.L_8:
        /*0030*/ 	.byte	0x04, 0x2f
        /*0032*/ 	.short	(.L_10 - .L_9)
	.align		4
.L_9:
        /*0034*/ 	.word	index@(_Z12backPropOtoHPiS_S_PfS0_S0_)
        /*0038*/ 	.word	0x00000018


	//----- nvinfo : EIATTR_FRAME_SIZE
	.align		4
.L_10:
        /*003c*/ 	.byte	0x04, 0x11
        /*003e*/ 	.short	(.L_12 - .L_11)
	.align		4
.L_11:
        /*0040*/ 	.word	index@(_Z12backPropOtoHPiS_S_PfS0_S0_)
        /*0044*/ 	.word	0x00000018


	//----- nvinfo : EIATTR_MIN_STACK_SIZE
	.align		4
.L_12:
        /*0048*/ 	.byte	0x04, 0x12
        /*004a*/ 	.short	(.L_14 - .L_13)
	.align		4
.L_13:
        /*004c*/ 	.word	index@(_Z12backPropOtoHPiS_S_PfS0_S0_)
        /*0050*/ 	.word	0x00000018


	//----- nvinfo : EIATTR_MIN_STACK_SIZE
	.align		4
.L_14:
        /*0054*/ 	.byte	0x04, 0x12
        /*0056*/ 	.short	(.L_16 - .L_15)
	.align		4
.L_15:
        /*0058*/ 	.word	index@(_Z15forwardPropHtoOPiS_S_PfS0_)
        /*005c*/ 	.word	0x00000000


	//----- nvinfo : EIATTR_MIN_STACK_SIZE
	.align		4
.L_16:
        /*0060*/ 	.byte	0x04, 0x12
        /*0062*/ 	.short	(.L_18 - .L_17)
	.align		4
.L_17:
        /*0064*/ 	.word	index@(_Z15forwardPropItoHPiS_S_PfS0_)
        /*0068*/ 	.word	0x00000000
.L_18:


//--------------------- .nv.compat                --------------------------
	.section	.nv.compat,"",@"SHT_CUDA_COMPAT_INFO"
	.align	4
        /*0000*/ 	.byte	0x02, 0x09, 0x00, 0x00, 0x02, 0x02, 0x01, 0x00, 0x02, 0x05, 0x05, 0x00, 0x03, 0x07, 0x01, 0x01
        /*0010*/ 	.byte	0x02, 0x03, 0x00, 0x00, 0x02, 0x06, 0x01, 0x00, 0x04, 0x0b, 0x08, 0x00, 0x09, 0x00, 0x00, 0x00
        /*0020*/ 	.byte	0x00, 0x00, 0x00, 0x00


//--------------------- .nv.info._Z12backPropOtoHPiS_S_PfS0_S0_ --------------------------
	.section	.nv.info._Z12backPropOtoHPiS_S_PfS0_S0_,"",@"SHT_CUDA_INFO"
	.sectionflags	@""
	.align	4


	//----- nvinfo : EIATTR_CUDA_API_VERSION
	.align		4
        /*0000*/ 	.byte	0x04, 0x37
        /*0002*/ 	.short	(.L_20 - .L_19)
.L_19:
        /*0004*/ 	.word	0x00000082


	//----- nvinfo : EIATTR_KPARAM_INFO
	.align		4
.L_20:
        /*0008*/ 	.byte	0x04, 0x17
        /*000a*/ 	.short	(.L_22 - .L_21)
.L_21:
        /*000c*/ 	.word	0x00000000
        /*0010*/ 	.short	0x0005
        /*0012*/ 	.short	0x0028
        /*0014*/ 	.byte	0x00, 0xf5, 0x21, 0x00


	//----- nvinfo : EIATTR_KPARAM_INFO
	.align		4
.L_22:
        /*0018*/ 	.byte	0x04, 0x17
        /*001a*/ 	.short	(.L_24 - .L_23)
.L_23:
        /*001c*/ 	.word	0x00000000
        /*0020*/ 	.short	0x0004
        /*0022*/ 	.short	0x0020
        /*0024*/ 	.byte	0x00, 0xf5, 0x21, 0x00


	//----- nvinfo : EIATTR_KPARAM_INFO
	.align		4
.L_24:
        /*0028*/ 	.byte	0x04, 0x17
        /*002a*/ 	.short	(.L_26 - .L_25)
.L_25:
        /*002c*/ 	.word	0x00000000
        /*0030*/ 	.short	0x0003
        /*0032*/ 	.short	0x0018
        /*0034*/ 	.byte	0x00, 0xf5, 0x21, 0x00


	//----- nvinfo : EIATTR_KPARAM_INFO
	.align		4
.L_26:
        /*0038*/ 	.byte	0x04, 0x17
        /*003a*/ 	.short	(.L_28 - .L_27)
.L_27:
        /*003c*/ 	.word	0x00000000
        /*0040*/ 	.short	0x0002
        /*0042*/ 	.short	0x0010
        /*0044*/ 	.byte	0x00, 0xf5, 0x21, 0x00


	//----- nvinfo : EIATTR_KPARAM_INFO
	.align		4
.L_28:
        /*0048*/ 	.byte	0x04, 0x17
        /*004a*/ 	.short	(.L_30 - .L_29)
.L_29:
        /*004c*/ 	.word	0x00000000
        /*0050*/ 	.short	0x0001
        /*0052*/ 	.short	0x0008
        /*0054*/ 	.byte	0x00, 0xf5, 0x21, 0x00


	//----- nvinfo : EIATTR_KPARAM_INFO
	.align		4
.L_30:
        /*0058*/ 	.byte	0x04, 0x17
        /*005a*/ 	.short	(.L_32 - .L_31)
.L_31:
        /*005c*/ 	.word	0x00000000
        /*0060*/ 	.short	0x0000
        /*0062*/ 	.short	0x0000
        /*0064*/ 	.byte	0x00, 0xf5, 0x21, 0x00


	//----- nvinfo : EIATTR_SPARSE_MMA_MASK
	.align		4
.L_32:
        /*0068*/ 	.byte	0x03, 0x50
        /*006a*/ 	.short	0x0000


	//----- nvinfo : EIATTR_MAXREG_COUNT
	.align		4
        /*006c*/ 	.byte	0x03, 0x1b
        /*006e*/ 	.short	0x00ff


	//----- nvinfo : EIATTR_EXTERNS
	.align		4
        /*0070*/ 	.byte	0x04, 0x0f
        /*0072*/ 	.short	(.L_34 - .L_33)


	//   ....[0]....
	.align		4
.L_33:
        /*0074*/ 	.word	index@(vprintf)


	//----- nvinfo : EIATTR_MERCURY_ISA_VERSION
	.align		4
.L_34:
        /*0078*/ 	.byte	0x03, 0x5f
        /*007a*/ 	.short	0x0101


	//----- nvinfo : EIATTR_VRC_CTA_INIT_COUNT
	.align		4
        /*007c*/ 	.byte	0x02, 0x4a
	.zero		1
	.zero		1


	//----- nvinfo : EIATTR_SYSCALL_OFFSETS
	.align		4
        /*0080*/ 	.byte	0x04, 0x46
        /*0082*/ 	.short	(.L_36 - .L_35)


	//   ....[0]....
.L_35:
        /*0084*/ 	.word	0x00000610


	//----- nvinfo : EIATTR_EXIT_INSTR_OFFSETS
	.align		4
.L_36:
        /*0088*/ 	.byte	0x04, 0x1c
        /*008a*/ 	.short	(.L_38 - .L_37)


	//   ....[0]....
.L_37:
        /*008c*/ 	.word	0x000000d0


	//   ....[1]....
        /*0090*/ 	.word	0x00000150


	//   ....[2]....
        /*0094*/ 	.word	0x000001d0


	//   ....[3]....
        /*0098*/ 	.word	0x00000620


	//----- nvinfo : EIATTR_CRS_STACK_SIZE
	.align		4
.L_38:
        /*009c*/ 	.byte	0x04, 0x1e
        /*009e*/ 	.short	(.L_40 - .L_39)
.L_39:
        /*00a0*/ 	.word	0x00000000


	//----- nvinfo : EIATTR_CBANK_PARAM_SIZE
	.align		4
.L_40:
        /*00a4*/ 	.byte	0x03, 0x19
        /*00a6*/ 	.short	0x0030


	//----- nvinfo : EIATTR_PARAM_CBANK
	.align		4
        /*00a8*/ 	.byte	0x04, 0x0a
        /*00aa*/ 	.short	(.L_42 - .L_41)
	.align		4
.L_41:
        /*00ac*/ 	.word	index@(.nv.constant0._Z12backPropOtoHPiS_S_PfS0_S0_)
        /*00b0*/ 	.short	0x0380
        /*00b2*/ 	.short	0x0030


	//----- nvinfo : EIATTR_SW_WAR
	.align		4
.L_42:
        /*00b4*/ 	.byte	0x04, 0x36
        /*00b6*/ 	.short	(.L_44 - .L_43)
.L_43:
        /*00b8*/ 	.word	0x00000008
.L_44:


//--------------------- .nv.info._Z15forwardPropHtoOPiS_S_PfS0_ --------------------------
	.section	.nv.info._Z15forwardPropHtoOPiS_S_PfS0_,"",@"SHT_CUDA_INFO"
	.sectionflags	@""
	.align	4


	//----- nvinfo : EIATTR_CUDA_API_VERSION
	.align		4
        /*0000*/ 	.byte	0x04, 0x37
        /*0002*/ 	.short	(.L_46 - .L_45)
.L_45:
        /*0004*/ 	.word	0x00000082


	//----- nvinfo : EIATTR_KPARAM_INFO
	.align		4
.L_46:
        /*0008*/ 	.byte	0x04, 0x17
        /*000a*/ 	.short	(.L_48 - .L_47)
.L_47:
        /*000c*/ 	.word	0x00000000
        /*0010*/ 	.short	0x0004
        /*0012*/ 	.short	0x0020
        /*0014*/ 	.byte	0x00, 0xf5, 0x21, 0x00


	//----- nvinfo : EIATTR_KPARAM_INFO
	.align		4
.L_48:
        /*0018*/ 	.byte	0x04, 0x17
        /*001a*/ 	.short	(.L_50 - .L_49)
.L_49:
        /*001c*/ 	.word	0x00000000
        /*0020*/ 	.short	0x0003
        /*0022*/ 	.short	0x0018
        /*0024*/ 	.byte	0x00, 0xf5, 0x21, 0x00


	//----- nvinfo : EIATTR_KPARAM_INFO
	.align		4
.L_50:
        /*0028*/ 	.byte	0x04, 0x17
        /*002a*/ 	.short	(.L_52 - .L_51)
.L_51:
        /*002c*/ 	.word	0x00000000
        /*0030*/ 	.short	0x0002
        /*0032*/ 	.short	0x0010
        /*0034*/ 	.byte	0x00, 0xf5, 0x21, 0x00


	//----- nvinfo : EIATTR_KPARAM_INFO
	.align		4
.L_52:
        /*0038*/ 	.byte	0x04, 0x17
        /*003a*/ 	.short	(.L_54 - .L_53)
.L_53:
        /*003c*/ 	.word	0x00000000
        /*0040*/ 	.short	0x0001
        /*0042*/ 	.short	0x0008
        /*0044*/ 	.byte	0x00, 0xf5, 0x21, 0x00


	//----- nvinfo : EIATTR_KPARAM_INFO
	.align		4
.L_54:
        /*0048*/ 	.byte	0x04, 0x17
        /*004a*/ 	.short	(.L_56 - .L_55)
.L_55:
        /*004c*/ 	.word	0x00000000
        /*0050*/ 	.short	0x0000
        /*0052*/ 	.short	0x0000
        /*0054*/ 	.byte	0x00, 0xf5, 0x21, 0x00


	//----- nvinfo : EIATTR_SPARSE_MMA_MASK
	.align		4
.L_56:
        /*0058*/ 	.byte	0x03, 0x50
        /*005a*/ 	.short	0x0000


	//----- nvinfo : EIATTR_MAXREG_COUNT
	.align		4
        /*005c*/ 	.byte	0x03, 0x1b
        /*005e*/ 	.short	0x00ff


	//----- nvinfo : EIATTR_MERCURY_ISA_VERSION
	.align		4
        /*0060*/ 	.byte	0x03, 0x5f
        /*0062*/ 	.short	0x0101


	//----- nvinfo : EIATTR_VRC_CTA_INIT_COUNT
	.align		4
        /*0064*/ 	.byte	0x02, 0x4a
	.zero		1
	.zero		1


	//----- nvinfo : EIATTR_EXIT_INSTR_OFFSETS
	.align		4
        /*0068*/ 	.byte	0x04, 0x1c
        /*006a*/ 	.short	(.L_58 - .L_57)


	//   ....[0]....
.L_57:
        /*006c*/ 	.word	0x00000030


	//   ....[1]....
        /*0070*/ 	.word	0x000001f0


	//   ....[2]....
        /*0074*/ 	.word	0x00000370


	//----- nvinfo : EIATTR_CRS_STACK_SIZE
	.align		4
.L_58:
        /*0078*/ 	.byte	0x04, 0x1e
        /*007a*/ 	.short	(.L_60 - .L_59)
.L_59:
        /*007c*/ 	.word	0x00000000


	//----- nvinfo : EIATTR_CBANK_PARAM_SIZE
	.align		4
.L_60:
        /*0080*/ 	.byte	0x03, 0x19
        /*0082*/ 	.short	0x0028


	//----- nvinfo : EIATTR_PARAM_CBANK
	.align		4
        /*0084*/ 	.byte	0x04, 0x0a
        /*0086*/ 	.short	(.L_62 - .L_61)
	.align		4
.L_61:
        /*0088*/ 	.word	index@(.nv.constant0._Z15forwardPropHtoOPiS_S_PfS0_)
        /*008c*/ 	.short	0x0380
        /*008e*/ 	.short	0x0028


	//----- nvinfo : EIATTR_SW_WAR
	.align		4
.L_62:
        /*0090*/ 	.byte	0x04, 0x36
        /*0092*/ 	.short	(.L_64 - .L_63)
.L_63:
        /*0094*/ 	.word	0x00000008
.L_64:


//--------------------- .nv.info._Z15forwardPropItoHPiS_S_PfS0_ --------------------------
	.section	.nv.info._Z15forwardPropItoHPiS_S_PfS0_,"",@"SHT_CUDA_INFO"
	.sectionflags	@""
	.align	4


	//----- nvinfo : EIATTR_CUDA_API_VERSION
	.align		4
        /*0000*/ 	.byte	0x04, 0x37
        /*0002*/ 	.short	(.L_66 - .L_65)
.L_65:
        /*0004*/ 	.word	0x00000082


	//----- nvinfo : EIATTR_KPARAM_INFO
	.align		4
.L_66:
        /*0008*/ 	.byte	0x04, 0x17
        /*000a*/ 	.short	(.L_68 - .L_67)
.L_67:
        /*000c*/ 	.word	0x00000000
        /*0010*/ 	.short	0x0004
        /*0012*/ 	.short	0x0020
        /*0014*/ 	.byte	0x00, 0xf5, 0x21, 0x00


	//----- nvinfo : EIATTR_KPARAM_INFO
	.align		4
.L_68:
        /*0018*/ 	.byte	0x04, 0x17
        /*001a*/ 	.short	(.L_70 - .L_69)
.L_69:
        /*001c*/ 	.word	0x00000000
        /*0020*/ 	.short	0x0003
        /*0022*/ 	.short	0x0018
        /*0024*/ 	.byte	0x00, 0xf5, 0x21, 0x00


	//----- nvinfo : EIATTR_KPARAM_INFO
	.align		4
.L_70:
        /*0028*/ 	.byte	0x04, 0x17
        /*002a*/ 	.short	(.L_72 - .L_71)
.L_71:
        /*002c*/ 	.word	0x00000000
        /*0030*/ 	.short	0x0002
        /*0032*/ 	.short	0x0010
        /*0034*/ 	.byte	0x00, 0xf5, 0x21, 0x00


	//----- nvinfo : EIATTR_KPARAM_INFO
	.align		4
.L_72:
        /*0038*/ 	.byte	0x04, 0x17
        /*003a*/ 	.short	(.L_74 - .L_73)
.L_73:
        /*003c*/ 	.word	0x00000000
        /*0040*/ 	.short	0x0001
        /*0042*/ 	.short	0x0008
        /*0044*/ 	.byte	0x00, 0xf5, 0x21, 0x00


	//----- nvinfo : EIATTR_KPARAM_INFO
	.align		4
.L_74:
        /*0048*/ 	.byte	0x04, 0x17
        /*004a*/ 	.short	(.L_76 - .L_75)
.L_75:
        /*004c*/ 	.word	0x00000000
        /*0050*/ 	.short	0x0000
        /*0052*/ 	.short	0x0000
        /*0054*/ 	.byte	0x00, 0xf5, 0x21, 0x00


	//----- nvinfo : EIATTR_SPARSE_MMA_MASK
	.align		4
.L_76:
        /*0058*/ 	.byte	0x03, 0x50
        /*005a*/ 	.short	0x0000


	//----- nvinfo : EIATTR_MAXREG_COUNT
	.align		4
        /*005c*/ 	.byte	0x03, 0x1b
        /*005e*/ 	.short	0x00ff


	//----- nvinfo : EIATTR_MERCURY_ISA_VERSION
	.align		4
        /*0060*/ 	.byte	0x03, 0x5f
        /*0062*/ 	.short	0x0101


	//----- nvinfo : EIATTR_VRC_CTA_INIT_COUNT
	.align		4
        /*0064*/ 	.byte	0x02, 0x4a
	.zero		1
	.zero		1


	//----- nvinfo : EIATTR_EXIT_INSTR_OFFSETS
	.align		4
        /*0068*/ 	.byte	0x04, 0x1c
        /*006a*/ 	.short	(.L_78 - .L_77)


	//   ....[0]....
.L_77:
        /*006c*/ 	.word	0x00000030


	//   ....[1]....
        /*0070*/ 	.word	0x000001b0


	//----- nvinfo : EIATTR_CBANK_PARAM_SIZE
	.align		4
.L_78:
        /*0074*/ 	.byte	0x03, 0x19
        /*0076*/ 	.short	0x0028


	//----- nvinfo : EIATTR_PARAM_CBANK
	.align		4
        /*0078*/ 	.byte	0x04, 0x0a
        /*007a*/ 	.short	(.L_80 - .L_79)
	.align		4
.L_79:
        /*007c*/ 	.word	index@(.nv.constant0._Z15forwardPropItoHPiS_S_PfS0_)
        /*0080*/ 	.short	0x0380
        /*0082*/ 	.short	0x0028


	//----- nvinfo : EIATTR_SW_WAR
	.align		4
.L_80:
        /*0084*/ 	.byte	0x04, 0x36
        /*0086*/ 	.short	(.L_82 - .L_81)
.L_81:
        /*0088*/ 	.word	0x00000008
.L_82:


//--------------------- .nv.callgraph             --------------------------
	.section	.nv.callgraph,"",@"SHT_CUDA_CALLGRAPH"
	.align	4
	.sectionentsize	8
	.align		4
        /*0000*/ 	.word	0x00000000
	.align		4
        /*0004*/ 	.word	0xffffffff
	.align		4
        /*0008*/ 	.word	index@(_Z12backPropOtoHPiS_S_PfS0_S0_)
	.align		4
        /*000c*/ 	.word	index@(vprintf)
	.align		4
        /*0010*/ 	.word	0x00000000
	.align		4
        /*0014*/ 	.word	0xfffffffe
	.align		4
        /*0018*/ 	.word	0x00000000
	.align		4
        /*001c*/ 	.word	0xfffffffd
	.align		4
        /*0020*/ 	.word	0x00000000
	.align		4
        /*0024*/ 	.word	0xfffffffc


//--------------------- .nv.constant4             --------------------------
	.section	.nv.constant4,"a",@progbits
	.align	8
	.align		8
.nv.constant4:
        /*0000*/ 	.dword	vprintf
	.align		8
        /*0008*/ 	.dword	$str


//--------------------- .text._Z12backPropOtoHPiS_S_PfS0_S0_ --------------------------
	.section	.text._Z12backPropOtoHPiS_S_PfS0_S0_,"ax",@progbits
	.align	128
        .global         _Z12backPropOtoHPiS_S_PfS0_S0_
        .type           _Z12backPropOtoHPiS_S_PfS0_S0_,@function
        .size           _Z12backPropOtoHPiS_S_PfS0_S0_,(.L_x_7 - _Z12backPropOtoHPiS_S_PfS0_S0_)
        .other          _Z12backPropOtoHPiS_S_PfS0_S0_,@"STO_CUDA_ENTRY STV_DEFAULT"
_Z12backPropOtoHPiS_S_PfS0_S0_:
.text._Z12backPropOtoHPiS_S_PfS0_S0_:
[----:B------:R-:W0:Y:S01]  /*0000*/  LDC R1, c[0x0][0x37c] ;  /* 0x0000df00ff017b82 */ /* 0x000e220000000800 */
[----:B------:R-:W1:Y:S01]  /*0010*/  S2R R0, SR_TID.X ;  /* 0x0000000000007919 */ /* 0x000e620000002100 */
[----:B------:R-:W2:Y:S01]  /*0020*/  LDCU UR4, c[0x0][0x2f8] ;  /* 0x00005f00ff0477ac */ /* 0x000ea20008000800 */
[----:B0-----:R-:W-:Y:S01]  /*0030*/  VIADD R1, R1, 0xffffffe8 ;  /* 0xffffffe801017836 */ /* 0x001fe20000000000 */
[----:B------:R-:W0:Y:S01]  /*0040*/  LDCU UR5, c[0x0][0x2fc] ;  /* 0x00005f80ff0577ac */ /* 0x000e220008000800 */
[----:B------:R-:W3:Y:S03]  /*0050*/  LDCU.64 UR36, c[0x0][0x358] ;  /* 0x00006b00ff2477ac */ /* 0x000ee60008000a00 */
[----:B--2---:R-:W-:-:S05]  /*0060*/  IADD3 R6, P1, PT, R1, UR4, RZ ;  /* 0x0000000401067c10 */ /* 0x004fca000ff3e0ff */
[----:B0-----:R-:W-:Y:S01]  /*0070*/  IMAD.X R7, RZ, RZ, UR5, P1 ;  /* 0x00000005ff077e24 */ /* 0x001fe200088e06ff */
[----:B-1----:R-:W-:-:S13]  /*0080*/  ISETP.NE.AND P0, PT, R0, 0x2, PT ;  /* 0x000000020000780c */ /* 0x002fda0003f05270 */
[----:B---3--:R-:W-:Y:S05]  /*0090*/  @!P0 BRA `(.L_x_0) ;  /* 0x0000000000508947 */ /* 0x008fea0003800000 */
[----:B------:R-:W-:-:S13]  /*00a0*/  ISETP.NE.AND P0, PT, R0, 0x1, PT ;  /* 0x000000010000780c */ /* 0x000fda0003f05270 */
[----:B------:R-:W-:Y:S05]  /*00b0*/  @!P0 BRA `(.L_x_1) ;  /* 0x0000000000288947 */ /* 0x000fea0003800000 */
[----:B------:R-:W-:-:S13]  /*00c0*/  ISETP.NE.AND P0, PT, R0, RZ, PT ;  /* 0x000000ff0000720c */ /* 0x000fda0003f05270 */
[----:B------:R-:W-:Y:S05]  /*00d0*/  @P0 EXIT ;  /* 0x000000000000094d */ /* 0x000fea0003800000 */
[----:B------:R-:W0:Y:S02]  /*00e0*/  LDC.64 R2, c[0x0][0x388] ;  /* 0x0000e200ff027b82 */ /* 0x000e240000000a00 */
[----:B0-----:R-:W2:Y:S06]  /*00f0*/  LDG.E R2, desc[UR36][R2.64] ;  /* 0x0000002402027981 */ /* 0x001eac000c1e1900 */
[----:B------:R-:W0:Y:S01]  /*0100*/  S2UR UR5, SR_CgaCtaId ;  /* 0x00000000000579c3 */ /* 0x000e220000008800 */
[----:B------:R-:W-:Y:S02]  /*0110*/  UMOV UR4, 0x400 ;  /* 0x0000040000047882 */ /* 0x000fe40000000000 */
[----:B0-----:R-:W-:Y:S01]  /*0120*/  ULEA UR4, UR5, UR4, 0x18 ;  /* 0x0000000405047291 */ /* 0x001fe2000f8ec0ff */
[----:B--2---:R-:W-:-:S08]  /*0130*/  IADD3 R0, PT, PT, R2, -0x19, RZ ;  /* 0xffffffe702007810 */ /* 0x004fd00007ffe0ff */
[----:B------:R-:W-:Y:S01]  /*0140*/  STS [UR4], R0 ;  /* 0x00000000ff007988 */ /* 0x000fe20008000804 */
[----:B------:R-:W-:Y:S05]  /*0150*/  EXIT ;  /* 0x000000000000794d */ /* 0x000fea0003800000 */
.L_x_1:
[----:B------:R-:W0:Y:S02]  /*0160*/  LDC.64 R2, c[0x0][0x388] ;  /* 0x0000e200ff027b82 */ /* 0x000e240000000a00 */
[----:B0-----:R-:W2:Y:S06]  /*0170*/  LDG.E R2, desc[UR36][R2.64+0x4] ;  /* 0x0000042402027981 */ /* 0x001eac000c1e1900 */
[----:B------:R-:W0:Y:S01]  /*0180*/  S2UR UR5, SR_CgaCtaId ;  /* 0x00000000000579c3 */ /* 0x000e220000008800 */
[----:B------:R-:W-:Y:S02]  /*0190*/  UMOV UR4, 0x400 ;  /* 0x0000040000047882 */ /* 0x000fe40000000000 */
[----:B0-----:R-:W-:Y:S01]  /*01a0*/  ULEA UR4, UR5, UR4, 0x18 ;  /* 0x0000000405047291 */ /* 0x001fe2000f8ec0ff */
[----:B--2---:R-:W-:-:S08]  /*01b0*/  VIADD R0, R2, 0xffffffe7 ;  /* 0xffffffe702007836 */ /* 0x004fd00000000000 */
[----:B------:R-:W-:Y:S01]  /*01c0*/  STS [UR4+0x4], R0 ;  /* 0x00000400ff007988 */ /* 0x000fe20008000804 */
[----:B------:R-:W-:Y:S05]  /*01d0*/  EXIT ;  /* 0x000000000000794d */ /* 0x000fea0003800000 */
.L_x_0:
[----:B------:R-:W0:Y:S08]  /*01e0*/  LDC.64 R16, c[0x0][0x388] ;  /* 0x0000e200ff107b82 */ /* 0x000e300000000a00 */
[----:B------:R-:W1:Y:S08]  /*01f0*/  LDC.64 R14, c[0x0][0x3a8] ;  /* 0x0000ea00ff0e7b82 */ /* 0x000e700000000a00 */
[----:B------:R-:W2:Y:S01]  /*0200*/  LDC.64 R2, c[0x0][0x398] ;  /* 0x0000e600ff027b82 */ /* 0x000ea20000000a00 */
[----:B0-----:R-:W3:Y:S04]  /*0210*/  LDG.E R10, desc[UR36][R16.64] ;  /* 0x00000024100a7981 */ /* 0x001ee8000c1e1900 */
[----:B-1----:R-:W4:Y:S04]  /*0220*/  LDG.E R11, desc[UR36][R14.64] ;  /* 0x000000240e0b7981 */ /* 0x002f28000c1e1900 */
[----:B--2---:R-:W2:Y:S01]  /*0230*/  LDG.E R0, desc[UR36][R2.64] ;  /* 0x0000002402007981 */ /* 0x004ea2000c1e1900 */
[----:B------:R-:W0:Y:S01]  /*0240*/  S2UR UR5, SR_CgaCtaId ;  /* 0x00000000000579c3 */ /* 0x000e220000008800 */
[----:B------:R-:W-:-:S07]  /*0250*/  UMOV UR4, 0x400 ;  /* 0x0000040000047882 */ /* 0x000fce0000000000 */
[----:B------:R-:W1:Y:S01]  /*0260*/  LDC.64 R4, c[0x0][0x3a0] ;  /* 0x0000e800ff047b82 */ /* 0x000e620000000a00 */
[----:B0-----:R-:W-:-:S09]  /*0270*/  ULEA UR4, UR5, UR4, 0x18 ;  /* 0x0000000405047291 */ /* 0x001fd2000f8ec0ff */
[----:B------:R-:W0:Y:S02]  /*0280*/  LDS.64 R8, [UR4] ;  /* 0x00000004ff087984 */ /* 0x000e240008000a00 */
[----:B------:R-:W5:Y:S01]  /*0290*/  LDCU.64 UR4, c[0x4][0x8] ;  /* 0x01000100ff0477ac */ /* 0x000f620008000a00 */
[----:B0-----:R-:W-:Y:S02]  /*02a0*/  I2FP.F32.S32 R8, R8 ;  /* 0x0000000800087245 */ /* 0x001fe40000201400 */
[----:B---3--:R-:W-:-:S03]  /*02b0*/  I2FP.F32.S32 R10, R10 ;  /* 0x0000000a000a7245 */ /* 0x008fc60000201400 */
[----:B----4-:R-:W-:-:S04]  /*02c0*/  FMUL R11, R8, R11 ;  /* 0x0000000b080b7220 */ /* 0x010fc80000400000 */
[----:B--2---:R-:W-:-:S05]  /*02d0*/  FFMA R11, -R11, R10, R0 ;  /* 0x0000000a0b0b7223 */ /* 0x004fca0000000100 */
[----:B------:R0:W-:Y:S04]  /*02e0*/  STG.E desc[UR36][R2.64], R11 ;  /* 0x0000000b02007986 */ /* 0x0001e8000c101924 */
[----:B------:R-:W2:Y:S04]  /*02f0*/  LDG.E R12, desc[UR36][R16.64+0x4] ;  /* 0x00000424100c7981 */ /* 0x000ea8000c1e1900 */
[----:B------:R-:W3:Y:S04]  /*0300*/  LDG.E R10, desc[UR36][R14.64] ;  /* 0x000000240e0a7981 */ /* 0x000ee8000c1e1900 */
[----:B-1----:R-:W4:Y:S01]  /*0310*/  LDG.E R0, desc[UR36][R4.64] ;  /* 0x0000002404007981 */ /* 0x002f22000c1e1900 */
[----:B------:R-:W-:-:S02]  /*0320*/  I2FP.F32.S32 R9, R9 ;  /* 0x0000000900097245 */ /* 0x000fc40000201400 */
[----:B--2---:R-:W-:-:S03]  /*0330*/  I2FP.F32.S32 R12, R12 ;  /* 0x0000000c000c7245 */ /* 0x004fc60000201400 */
[----:B---3--:R-:W-:-:S04]  /*0340*/  FMUL R13, R9, R10 ;  /* 0x0000000a090d7220 */ /* 0x008fc80000400000 */
[----:B----4-:R-:W-:-:S05]  /*0350*/  FFMA R13, -R13, R12, R0 ;  /* 0x0000000c0d0d7223 */ /* 0x010fca0000000100 */
[----:B------:R1:W-:Y:S04]  /*0360*/  STG.E desc[UR36][R4.64], R13 ;  /* 0x0000000d04007986 */ /* 0x0003e8000c101924 */
[----:B------:R-:W2:Y:S04]  /*0370*/  LDG.E R10, desc[UR36][R16.64] ;  /* 0x00000024100a7981 */ /* 0x000ea8000c1e1900 */
[----:B------:R-:W3:Y:S04]  /*0380*/  LDG.E R19, desc[UR36][R14.64] ;  /* 0x000000240e137981 */ /* 0x000ee8000c1e1900 */
[----:B------:R-:W4:Y:S01]  /*0390*/  LDG.E R0, desc[UR36][R2.64+0x4] ;  /* 0x0000042402007981 */ /* 0x000f22000c1e1900 */
[----:B--2---:R-:W-:Y:S01]  /*03a0*/  I2FP.F32.S32 R10, R10 ;  /* 0x0000000a000a7245 */ /* 0x004fe20000201400 */
[----:B---3--:R-:W-:-:S04]  /*03b0*/  FMUL R19, R8, R19 ;  /* 0x0000001308137220 */ /* 0x008fc80000400000 */
[----:B----4-:R-:W-:-:S05]  /*03c0*/  FFMA R19, -R19, R10, R0 ;  /* 0x0000000a13137223 */ /* 0x010fca0000000100 */
[----:B------:R2:W-:Y:S04]  /*03d0*/  STG.E desc[UR36][R2.64+0x4], R19 ;  /* 0x0000041302007986 */ /* 0x0005e8000c101924 */
[----:B0-----:R-:W3:Y:S04]  /*03e0*/  LDG.E R11, desc[UR36][R16.64+0x4] ;  /* 0x00000424100b7981 */ /* 0x001ee8000c1e1900 */
[----:B------:R-:W4:Y:S04]  /*03f0*/  LDG.E R10, desc[UR36][R14.64] ;  /* 0x000000240e0a7981 */ /* 0x000f28000c1e1900 */
[----:B------:R-:W5:Y:S01]  /*0400*/  LDG.E R0, desc[UR36][R4.64+0x4] ;  /* 0x0000042404007981 */ /* 0x000f62000c1e1900 */
[----:B---3--:R-:W-:Y:S01]  /*0410*/  I2FP.F32.S32 R12, R11 ;  /* 0x0000000b000c7245 */ /* 0x008fe20000201400 */
[----:B----4-:R-:W-:-:S04]  /*0420*/  FMUL R11, R9, R10 ;  /* 0x0000000a090b7220 */ /* 0x010fc80000400000 */
[----:B-----5:R-:W-:-:S05]  /*0430*/  FFMA R11, -R11, R12, R0 ;  /* 0x0000000c0b0b7223 */ /* 0x020fca0000000100 */
[----:B------:R-:W-:Y:S04]  /*0440*/  STG.E desc[UR36][R4.64+0x4], R11 ;  /* 0x0000040b04007986 */ /* 0x000fe8000c101924 */
[----:B------:R-:W3:Y:S04]  /*0450*/  LDG.E R10, desc[UR36][R16.64] ;  /* 0x00000024100a7981 */ /* 0x000ee8000c1e1900 */
[----:B-1----:R-:W4:Y:S04]  /*0460*/  LDG.E R13, desc[UR36][R14.64] ;  /* 0x000000240e0d7981 */ /* 0x002f28000c1e1900 */
[----:B------:R-:W5:Y:S01]  /*0470*/  LDG.E R0, desc[UR36][R2.64+0x8] ;  /* 0x0000082402007981 */ /* 0x000f62000c1e1900 */
[----:B---3--:R-:W-:Y:S01]  /*0480*/  I2FP.F32.S32 R10, R10 ;  /* 0x0000000a000a7245 */ /* 0x008fe20000201400 */
[----:B----4-:R-:W-:-:S04]  /*0490*/  FMUL R13, R8, R13 ;  /* 0x0000000d080d7220 */ /* 0x010fc80000400000 */
[----:B-----5:R-:W-:-:S05]  /*04a0*/  FFMA R13, -R13, R10, R0 ;  /* 0x0000000a0d0d7223 */ /* 0x020fca0000000100 */
[----:B------:R-:W-:Y:S04]  /*04b0*/  STG.E desc[UR36][R2.64+0x8], R13 ;  /* 0x0000080d02007986 */ /* 0x000fe8000c101924 */
[----:B------:R-:W3:Y:S04]  /*04c0*/  LDG.E R10, desc[UR36][R16.64+0x4] ;  /* 0x00000424100a7981 */ /* 0x000ee8000c1e1900 */
[----:B------:R-:W4:Y:S04]  /*04d0*/  LDG.E R8, desc[UR36][R14.64] ;  /* 0x000000240e087981 */ /* 0x000f28000c1e1900 */
[----:B------:R-:W2:Y:S01]  /*04e0*/  LDG.E R0, desc[UR36][R4.64+0x8] ;  /* 0x0000082404007981 */ /* 0x000ea2000c1e1900 */
[----:B---3--:R-:W-:Y:S01]  /*04f0*/  I2FP.F32.S32 R10, R10 ;  /* 0x0000000a000a7245 */ /* 0x008fe20000201400 */
[----:B----4-:R-:W-:-:S04]  /*0500*/  FMUL R9, R9, R8 ;  /* 0x0000000809097220 */ /* 0x010fc80000400000 */
[----:B--2---:R-:W-:-:S05]  /*0510*/  FFMA R19, -R9, R10, R0 ;  /* 0x0000000a09137223 */ /* 0x004fca0000000100 */
[----:B------:R0:W-:Y:S04]  /*0520*/  STG.E desc[UR36][R4.64+0x8], R19 ;  /* 0x0000081304007986 */ /* 0x0001e8000c101924 */
[----:B------:R-:W2:Y:S04]  /*0530*/  LDG.E R0, desc[UR36][R2.64] ;  /* 0x0000002402007981 */ /* 0x000ea8000c1e1900 */
[----:B------:R-:W3:Y:S04]  /*0540*/  LDG.E R10, desc[UR36][R2.64+0x4] ;  /* 0x00000424020a7981 */ /* 0x000ee8000c1e1900 */
[----:B------:R-:W4:Y:S01]  /*0550*/  LDG.E R12, desc[UR36][R2.64+0x8] ;  /* 0x00000824020c7981 */ /* 0x000f22000c1e1900 */
[----:B------:R-:W-:Y:S01]  /*0560*/  MOV R14, 0x0 ;  /* 0x00000000000e7802 */ /* 0x000fe20000000f00 */
[----:B0-----:R-:W-:Y:S01]  /*0570*/  IMAD.U32 R5, RZ, RZ, UR5 ;  /* 0x00000005ff057e24 */ /* 0x001fe2000f8e00ff */
[----:B------:R-:W-:-:S04]  /*0580*/  MOV R4, UR4 ;  /* 0x0000000400047c02 */ /* 0x000fc80008000f00 */
[----:B------:R-:W0:Y:S01]  /*0590*/  LDC.64 R14, c[0x4][R14] ;  /* 0x010000000e0e7b82 */ /* 0x000e220000000a00 */
[----:B--2---:R-:W1:Y:S08]  /*05a0*/  F2F.F64.F32 R8, R0 ;  /* 0x0000000000087310 */ /* 0x004e700000201800 */
[----:B---3--:R-:W2:Y:S01]  /*05b0*/  F2F.F64.F32 R10, R10 ;  /* 0x0000000a000a7310 */ /* 0x008ea20000201800 */
[----:B-1----:R1:W-:Y:S07]  /*05c0*/  STL.64 [R1], R8 ;  /* 0x0000000801007387 */ /* 0x0023ee0000100a00 */
[----:B----4-:R-:W3:Y:S01]  /*05d0*/  F2F.F64.F32 R12, R12 ;  /* 0x0000000c000c7310 */ /* 0x010ee20000201800 */
[----:B--2---:R1:W-:Y:S04]  /*05e0*/  STL.64 [R1+0x8], R10 ;  /* 0x0000080a01007387 */ /* 0x0043e80000100a00 */
[----:B0--3--:R1:W-:Y:S02]  /*05f0*/  STL.64 [R1+0x10], R12 ;  /* 0x0000100c01007387 */ /* 0x0093e40000100a00 */
[----:B------:R-:W-:-:S07]  /*0600*/  LEPC R20, `(.L_x_2) ;  /* 0x000000001014794e */ /* 0x000fce0000000000 */
[----:B-1----:R-:W-:Y:S05]  /*0610*/  CALL.ABS.NOINC R14 ;  /* 0x000000000e007343 */ /* 0x002fea0003c00000 */
.L_x_2:
[----:B------:R-:W-:Y:S05]  /*0620*/  EXIT ;  /* 0x000000000000794d */ /* 0x000fea0003800000 */
.L_x_3:
[----:B------:R-:W-:-:S00]  /*0630*/  BRA `(.L_x_3) ;  /* 0xfffffffc00fc7947 */ /* 0x000fc0000383ffff */
[----:B------:R-:W-:-:S00]  /*0640*/  NOP ;  /* 0x0000000000007918 */ /* 0x000fc00000000000 */
        /* <DEDUP_REMOVED lines=11> */
.L_x_7:


//--------------------- .text._Z15forwardPropHtoOPiS_S_PfS0_ --------------------------
	.section	.text._Z15forwardPropHtoOPiS_S_PfS0_,"ax",@progbits
	.align	128
        .global         _Z15forwardPropHtoOPiS_S_PfS0_
        .type           _Z15forwardPropHtoOPiS_S_PfS0_,@function
        .size           _Z15forwardPropHtoOPiS_S_PfS0_,(.L_x_8 - _Z15forwardPropHtoOPiS_S_PfS0_)
        .other          _Z15forwardPropHtoOPiS_S_PfS0_,@"STO_CUDA_ENTRY STV_DEFAULT"
_Z15forwardPropHtoOPiS_S_PfS0_:
.text._Z15forwardPropHtoOPiS_S_PfS0_:
[----:B------:R-:W-:Y:S01]  /*0000*/  LDC R1, c[0x0][0x37c] ;  /* 0x0000df00ff017b82 */ /* 0x000fe20000000800 */
[----:B------:R-:W0:Y:S02]  /*0010*/  S2R R0, SR_TID.X ;  /* 0x0000000000007919 */ /* 0x000e240000002100 */
[----:B0-----:R-:W-:-:S13]  /*0020*/  ISETP.GT.U32.AND P0, PT, R0, 0x1, PT ;  /* 0x000000010000780c */ /* 0x001fda0003f04070 */
[----:B------:R-:W-:Y:S05]  /*0030*/  @P0 EXIT ;  /* 0x000000000000094d */ /* 0x000fea0003800000 */
[----:B------:R-:W-:Y:S01]  /*0040*/  LOP3.LUT R2, R0, 0x1, RZ, 0xc0, !PT ;  /* 0x0000000100027812 */ /* 0x000fe200078ec0ff */
[----:B------:R-:W0:Y:S03]  /*0050*/  LDCU.64 UR4, c[0x0][0x358] ;  /* 0x00006b00ff0477ac */ /* 0x000e260008000a00 */
[----:B------:R-:W-:-:S13]  /*0060*/  ISETP.NE.U32.AND P0, PT, R2, 0x1, PT ;  /* 0x000000010200780c */ /* 0x000fda0003f05070 */
[----:B------:R-:W-:Y:S05]  /*0070*/  @!P0 BRA `(.L_x_4) ;  /* 0x0000000000608947 */ /* 0x000fea0003800000 */
[----:B------:R-:W0:Y:S08]  /*0080*/  LDC.64 R2, c[0x0][0x380] ;  /* 0x0000e000ff027b82 */ /* 0x000e300000000a00 */
[----:B------:R-:W1:Y:S08]  /*0090*/  LDC.64 R4, c[0x0][0x398] ;  /* 0x0000e600ff047b82 */ /* 0x000e700000000a00 */
[----:B------:R-:W2:Y:S01]  /*00a0*/  LDC.64 R6, c[0x0][0x390] ;  /* 0x0000e400ff067b82 */ /* 0x000ea20000000a00 */
[----:B0-----:R-:W3:Y:S04]  /*00b0*/  LDG.E R10, desc[UR4][R2.64+0x4] ;  /* 0x00000404020a7981 */ /* 0x001ee8000c1e1900 */
[----:B------:R-:W4:Y:S04]  /*00c0*/  LDG.E R8, desc[UR4][R2.64] ;  /* 0x0000000402087981 */ /* 0x000f28000c1e1900 */
[----:B-1----:R-:W5:Y:S04]  /*00d0*/  LDG.E R11, desc[UR4][R4.64+0x4] ;  /* 0x00000404040b7981 */ /* 0x002f68000c1e1900 */
[----:B------:R-:W5:Y:S04]  /*00e0*/  LDG.E R12, desc[UR4][R2.64+0x8] ;  /* 0x00000804020c7981 */ /* 0x000f68000c1e1900 */
[----:B------:R-:W5:Y:S04]  /*00f0*/  LDG.E R9, desc[UR4][R4.64] ;  /* 0x0000000404097981 */ /* 0x000f68000c1e1900 */
[----:B--2---:R-:W2:Y:S04]  /*0100*/  LDG.E R6, desc[UR4][R6.64] ;  /* 0x0000000406067981 */ /* 0x004ea8000c1e1900 */
[----:B------:R-:W2:Y:S01]  /*0110*/  LDG.E R13, desc[UR4][R4.64+0x8] ;  /* 0x00000804040d7981 */ /* 0x000ea2000c1e1900 */
[----:B---3--:R-:W-:-:S02]  /*0120*/  I2FP.F32.S32 R10, R10 ;  /* 0x0000000a000a7245 */ /* 0x008fc40000201400 */
[----:B----4-:R-:W-:-:S03]  /*0130*/  I2FP.F32.S32 R8, R8 ;  /* 0x0000000800087245 */ /* 0x010fc60000201400 */
[----:B-----5:R-:W-:Y:S01]  /*0140*/  FMUL R11, R10, R11 ;  /* 0x0000000b0a0b7220 */ /* 0x020fe20000400000 */
[----:B------:R-:W-:-:S03]  /*0150*/  I2FP.F32.S32 R12, R12 ;  /* 0x0000000c000c7245 */ /* 0x000fc60000201400 */
[----:B------:R-:W-:Y:S02]  /*0160*/  FFMA R11, R8, R9, R11 ;  /* 0x00000009080b7223 */ /* 0x000fe4000000000b */
[----:B------:R-:W0:Y:S01]  /*0170*/  LDC.64 R8, c[0x0][0x388] ;  /* 0x0000e200ff087b82 */ /* 0x000e220000000a00 */
[----:B--2---:R-:W-:Y:S01]  /*0180*/  I2FP.F32.S32 R10, R6 ;  /* 0x00000006000a7245 */ /* 0x004fe20000201400 */
[----:B------:R-:W-:-:S04]  /*0190*/  FFMA R11, R12, R13, R11 ;  /* 0x0000000d0c0b7223 */ /* 0x000fc8000000000b */
[----:B------:R-:W-:-:S06]  /*01a0*/  FADD R10, R11, R10 ;  /* 0x0000000a0b0a7221 */ /* 0x000fcc0000000000 */
[----:B------:R-:W1:Y:S01]  /*01b0*/  F2I.TRUNC.NTZ R10, R10 ;  /* 0x0000000a000a7305 */ /* 0x000e62000020f100 */
[----:B0-----:R-:W-:Y:S01]  /*01c0*/  IMAD.WIDE.U32 R2, R0, 0x4, R8 ;  /* 0x0000000400027825 */ /* 0x001fe200078e0008 */
[----:B-1----:R-:W-:-:S05]  /*01d0*/  VIMNMX R5, PT, PT, RZ, R10, !PT ;  /* 0x0000000aff057248 */ /* 0x002fca0007fe0100 */
[----:B------:R-:W-:Y:S01]  /*01e0*/  STG.E desc[UR4][R2.64], R5 ;  /* 0x0000000502007986 */ /* 0x000fe2000c101904 */
[----:B------:R-:W-:Y:S05]  /*01f0*/  EXIT ;  /* 0x000000000000794d */ /* 0x000fea0003800000 */
.L_x_4:
        /* <DEDUP_REMOVED lines=24> */
.L_x_5:
        /* <DEDUP_REMOVED lines=16> */
.L_x_8:


//--------------------- .text._Z15forwardPropItoHPiS_S_PfS0_ --------------------------
	.section	.text._Z15forwardPropItoHPiS_S_PfS0_,"ax",@progbits
	.align	128
        .global         _Z15forwardPropItoHPiS_S_PfS0_
        .type           _Z15forwardPropItoHPiS_S_PfS0_,@function
        .size           _Z15forwardPropItoHPiS_S_PfS0_,(.L_x_9 - _Z15forwardPropItoHPiS_S_PfS0_)
        .other          _Z15forwardPropItoHPiS_S_PfS0_,@"STO_CUDA_ENTRY STV_DEFAULT"
_Z15forwardPropItoHPiS_S_PfS0_:
.text._Z15forwardPropItoHPiS_S_PfS0_:
[----:B------:R-:W-:Y:S01]  /*0000*/  LDC R1, c[0x0][0x37c] ;  /* 0x0000df00ff017b82 */ /* 0x000fe20000000800 */
[----:B------:R-:W0:Y:S02]  /*0010*/  S2R R17, SR_TID.X ;  /* 0x0000000000117919 */ /* 0x000e240000002100 */
[----:B0-----:R-:W-:-:S13]  /*0020*/  ISETP.GT.U32.AND P0, PT, R17, 0x2, PT ;  /* 0x000000021100780c */ /* 0x001fda0003f04070 */
[----:B------:R-:W-:Y:S05]  /*0030*/  @P0 EXIT ;  /* 0x000000000000094d */ /* 0x000fea0003800000 */
[----:B------:R-:W0:Y:S01]  /*0040*/  LDC.64 R6, c[0x0][0x3a0] ;  /* 0x0000e800ff067b82 */ /* 0x000e220000000a00 */
[----:B------:R-:W1:Y:S07]  /*0050*/  LDCU.64 UR4, c[0x0][0x358] ;  /* 0x00006b00ff0477ac */ /* 0x000e6e0008000a00 */
[----:B------:R-:W2:Y:S08]  /*0060*/  LDC.64 R2, c[0x0][0x380] ;  /* 0x0000e000ff027b82 */ /* 0x000eb00000000a00 */
[----:B------:R-:W3:Y:S08]  /*0070*/  LDC.64 R4, c[0x0][0x398] ;  /* 0x0000e600ff047b82 */ /* 0x000ef00000000a00 */
[----:B------:R-:W4:Y:S01]  /*0080*/  LDC.64 R8, c[0x0][0x390] ;  /* 0x0000e400ff087b82 */ /* 0x000f220000000a00 */
[----:B0-----:R-:W-:-:S06]  /*0090*/  IMAD.WIDE.U32 R6, R17, 0x4, R6 ;  /* 0x0000000411067825 */ /* 0x001fcc00078e0006 */
[----:B-1----:R-:W5:Y:S04]  /*00a0*/  LDG.E R7, desc[UR4][R6.64] ;  /* 0x0000000406077981 */ /* 0x002f68000c1e1900 */
[----:B--2---:R-:W2:Y:S04]  /*00b0*/  LDG.E R10, desc[UR4][R2.64+0x4] ;  /* 0x00000404020a7981 */ /* 0x004ea8000c1e1900 */
[----:B------:R-:W5:Y:S01]  /*00c0*/  LDG.E R0, desc[UR4][R2.64] ;  /* 0x0000000402007981 */ /* 0x000f62000c1e1900 */
[----:B---3--:R-:W-:-:S06]  /*00d0*/  IMAD.WIDE.U32 R4, R17, 0x4, R4 ;  /* 0x0000000411047825 */ /* 0x008fcc00078e0004 */
[----:B------:R-:W3:Y:S04]  /*00e0*/  LDG.E R5, desc[UR4][R4.64] ;  /* 0x0000000404057981 */ /* 0x000ee8000c1e1900 */
[----:B----4-:R-:W4:Y:S01]  /*00f0*/  LDG.E R8, desc[UR4][R8.64] ;  /* 0x0000000408087981 */ /* 0x010f22000c1e1900 */
[----:B--2---:R-:W-:Y:S02]  /*0100*/  I2FP.F32.S32 R10, R10 ;  /* 0x0000000a000a7245 */ /* 0x004fe40000201400 */
[----:B-----5:R-:W-:-:S03]  /*0110*/  I2FP.F32.S32 R0, R0 ;  /* 0x0000000000007245 */ /* 0x020fc60000201400 */
[----:B------:R-:W-:Y:S02]  /*0120*/  FMUL R13, R10, R7 ;  /* 0x000000070a0d7220 */ /* 0x000fe40000400000 */
[----:B------:R-:W0:Y:S02]  /*0130*/  LDC.64 R10, c[0x0][0x388] ;  /* 0x0000e200ff0a7b82 */ /* 0x000e240000000a00 */
[----:B---3--:R-:W-:Y:S01]  /*0140*/  FFMA R0, R0, R5, R13 ;  /* 0x0000000500007223 */ /* 0x008fe2000000000d */
[----:B----4-:R-:W-:-:S05]  /*0150*/  I2FP.F32.S32 R15, R8 ;  /* 0x00000008000f7245 */ /* 0x010fca0000201400 */
[----:B------:R-:W-:-:S06]  /*0160*/  FADD R0, R0, R15 ;  /* 0x0000000f00007221 */ /* 0x000fcc0000000000 */
[----:B------:R-:W1:Y:S01]  /*0170*/  F2I.TRUNC.NTZ R0, R0 ;  /* 0x0000000000007305 */ /* 0x000e62000020f100 */
[----:B0-----:R-:W-:Y:S01]  /*0180*/  IMAD.WIDE.U32 R2, R17, 0x4, R10 ;  /* 0x0000000411027825 */ /* 0x001fe200078e000a */
[----:B-1----:R-:W-:-:S05]  /*0190*/  VIMNMX R7, PT, PT, RZ, R0, !PT ;  /* 0x00000000ff077248 */ /* 0x002fca0007fe0100 */
[----:B------:R-:W-:Y:S01]  /*01a0*/  STG.E desc[UR4][R2.64], R7 ;  /* 0x0000000702007986 */ /* 0x000fe2000c101904 */
[----:B------:R-:W-:Y:S05]  /*01b0*/  EXIT ;  /* 0x000000000000794d */ /* 0x000fea0003800000 */
.L_x_6:
        /* <DEDUP_REMOVED lines=12> */
.L_x_9:


//--------------------- .nv.global.init           --------------------------
	.section	.nv.global.init,"aw",@progbits
.nv.global.init:
	.type		$str,@object
	.size		$str,(.L_0 - $str)
$str:
        /*0000*/ 	.byte	0x25, 0x66, 0x0a, 0x25, 0x66, 0x0a, 0x25, 0x66, 0x0a, 0x00
.L_0:


//--------------------- .nv.shared._Z12backPropOtoHPiS_S_PfS0_S0_ --------------------------
	.section	.nv.shared._Z12backPropOtoHPiS_S_PfS0_S0_,"aw",@nobits
	.sectionflags	@""
	.align	4
.nv.shared._Z12backPropOtoHPiS_S_PfS0_S0_:
	.zero		1032


//--------------------- .nv.shared.reserved.0     --------------------------
	.section	.nv.shared.reserved.0,"aw",@nobits
	.weak		__nv_reservedSMEM_offset_0_alias
	.size		__nv_reservedSMEM_offset_0_alias, 0, 64
	.other		__nv_reservedSMEM_offset_0_alias,@"STO_CUDA_RESERVED_SHARED STV_DEFAULT"
__nv_reservedSMEM_offset_0_alias:
	.zero		0
	.zero		64


//--------------------- .nv.constant0._Z12backPropOtoHPiS_S_PfS0_S0_ --------------------------
	.section	.nv.constant0._Z12backPropOtoHPiS_S_PfS0_S0_,"a",@progbits
	.sectionflags	@""
	.align	4
.nv.constant0._Z12backPropOtoHPiS_S_PfS0_S0_:
	.zero		944


//--------------------- .nv.constant0._Z15forwardPropHtoOPiS_S_PfS0_ --------------------------
	.section	.nv.constant0._Z15forwardPropHtoOPiS_S_PfS0_,"a",@progbits
	.sectionflags	@""
	.align	4
.nv.constant0._Z15forwardPropHtoOPiS_S_PfS0_:
	.zero		936


//--------------------- .nv.constant0._Z15forwardPropItoHPiS_S_PfS0_ --------------------------
	.section	.nv.constant0._Z15forwardPropItoHPiS_S_PfS0_,"a",@progbits
	.sectionflags	@""
	.align	4
.nv.constant0._Z15forwardPropItoHPiS_S_PfS0_:
	.zero		936


//--------------------- SYMBOLS --------------------------

	.type		.nv.reservedSmem.offset0,@object
	.size		.nv.reservedSmem.offset0,0x4
	.type		.nv.reservedSmem.cap,@object
	.size		.nv.reservedSmem.cap,0x4
	.type		vprintf,@function
